







.version 7.1
.target sm_52
.address_size 64



.visible .entry _Z3addPiS_S_(
.param .u64 _Z3addPiS_S__param_0,
.param .u64 _Z3addPiS_S__param_1,
.param .u64 _Z3addPiS_S__param_2
)
{
.reg .pred %p<2>;
.reg .b32 %r<8>;
.reg .b64 %rd<11>;


ld.param.u64 %rd1, [_Z3addPiS_S__param_0];
ld.param.u64 %rd2, [_Z3addPiS_S__param_1];
ld.param.u64 %rd3, [_Z3addPiS_S__param_2];
mov.u32 %r2, %ctaid.x;
mov.u32 %r3, %ntid.x;
mov.u32 %r4, %tid.x;
mad.lo.s32 %r1, %r3, %r2, %r4;
setp.gt.s32	%p1, %r1, 4095;
@%p1 bra BB0_2;

cvta.to.global.u64 %rd4, %rd1;
mul.wide.s32 %rd5, %r1, 4;
add.s64 %rd6, %rd4, %rd5;
cvta.to.global.u64 %rd7, %rd2;
add.s64 %rd8, %rd7, %rd5;
ld.global.u32 %r5, [%rd8];
ld.global.u32 %r6, [%rd6];
add.s32 %r7, %r5, %r6;
cvta.to.global.u64 %rd9, %rd3;
add.s64 %rd10, %rd9, %rd5;
st.global.u32 [%rd10], %r7;

BB0_2:
ret;
}




// ===== COMPILED SASS (sm_100) =====

	.target	sm_100

	.elftype	@"ET_EXEC"


//--------------------- .note.nv.tkinfo           --------------------------
	.section	.note.nv.tkinfo,"",@"SHT_NOTE"
	.sectionflags	@"SHF_NOTE_NV_TKINFO"
	.tkinfo
        /*0018*/ 	.word	0x00000002
        /*0030*/ 	.string	""
        /*0030*/ 	.string	"ptxas"
        /*0030*/ 	.string	"Cuda compilation tools, release 13.0, V13.0.88"
        /*0030*/ 	.string	"Build cuda_13.0.r13.0/compiler.36424714_0"
        /*0030*/ 	.string	"-arch sm_100 "



//--------------------- .note.nv.cuinfo           --------------------------
	.section	.note.nv.cuinfo,"",@"SHT_NOTE"
	.sectionflags	@"SHF_NOTE_NV_CUINFO"
        /*0018*/ 	.short	0x0002
        /*001a*/ 	.short	0x0034
        /*001c*/ 	.short	0x0082
	.zero		2


//--------------------- .nv.info                  --------------------------
	.section	.nv.info,"",@"SHT_CUDA_INFO"
	.align	4


	//----- nvinfo : EIATTR_REGCOUNT
	.align		4
        /*0000*/ 	.byte	0x04, 0x2f
        /*0002*/ 	.short	(.L_1 - .L_0)
	.align		4
.L_0:
        /*0004*/ 	.word	index@(_Z3addPiS_S_)
        /*0008*/ 	.word	0x0000000c


	//----- nvinfo : EIATTR_FRAME_SIZE
	.align		4
.L_1:
        /*000c*/ 	.byte	0x04, 0x11
        /*000e*/ 	.short	(.L_3 - .L_2)
	.align		4
.L_2:
        /*0010*/ 	.word	index@(_Z3addPiS_S_)
        /*0014*/ 	.word	0x00000000


	//----- nvinfo : EIATTR_MIN_STACK_SIZE
	.align		4
.L_3:
        /*0018*/ 	.byte	0x04, 0x12
        /*001a*/ 	.short	(.L_5 - .L_4)
	.align		4
.L_4:
        /*001c*/ 	.word	index@(_Z3addPiS_S_)
        /*0020*/ 	.word	0x00000000
.L_5:


//--------------------- .nv.compat                --------------------------
	.section	.nv.compat,"",@"SHT_CUDA_COMPAT_INFO"
	.align	4
        /*0000*/ 	.byte	0x02, 0x09, 0x00, 0x00, 0x02, 0x02, 0x01, 0x00, 0x02, 0x05, 0x05, 0x00, 0x03, 0x07, 0x01, 0x01
        /*0010*/ 	.byte	0x02, 0x03, 0x00, 0x00, 0x02, 0x06, 0x01, 0x00, 0x04, 0x0b, 0x08, 0x00, 0x09, 0x00, 0x00, 0x00
        /*0020*/ 	.byte	0x00, 0x00, 0x00, 0x00


//--------------------- .nv.info._Z3addPiS_S_     --------------------------
	.section	.nv.info._Z3addPiS_S_,"",@"SHT_CUDA_INFO"
	.sectionflags	@""
	.align	4


	//----- nvinfo : EIATTR_CUDA_API_VERSION
	.align		4
        /*0000*/ 	.byte	0x04, 0x37
        /*0002*/ 	.short	(.L_7 - .L_6)
.L_6:
        /*0004*/ 	.word	0x00000082


	//----- nvinfo : EIATTR_KPARAM_INFO
	.align		4
.L_7:
        /*0008*/ 	.byte	0x04, 0x17
        /*000a*/ 	.short	(.L_9 - .L_8)
.L_8:
        /*000c*/ 	.word	0x00000000
        /*0010*/ 	.short	0x0002
        /*0012*/ 	.short	0x0010
        /*0014*/ 	.byte	0x00, 0xf0, 0x21, 0x00


	//----- nvinfo : EIATTR_KPARAM_INFO
	.align		4
.L_9:
        /*0018*/ 	.byte	0x04, 0x17
        /*001a*/ 	.short	(.L_11 - .L_10)
.L_10:
        /*001c*/ 	.word	0x00000000
        /*0020*/ 	.short	0x0001
        /*0022*/ 	.short	0x0008
        /*0024*/ 	.byte	0x00, 0xf0, 0x21, 0x00


	//----- nvinfo : EIATTR_KPARAM_INFO
	.align		4
.L_11:
        /*0028*/ 	.byte	0x04, 0x17
        /*002a*/ 	.short	(.L_13 - .L_12)
.L_12:
        /*002c*/ 	.word	0x00000000
        /*0030*/ 	.short	0x0000
        /*0032*/ 	.short	0x0000
        /*0034*/ 	.byte	0x00, 0xf0, 0x21, 0x00


	//----- nvinfo : EIATTR_SPARSE_MMA_MASK
	.align		4
.L_13:
        /*0038*/ 	.byte	0x03, 0x50
        /*003a*/ 	.short	0x0000


	//----- nvinfo : EIATTR_MAXREG_COUNT
	.align		4
        /*003c*/ 	.byte	0x03, 0x1b
        /*003e*/ 	.short	0x00ff


	//----- nvinfo : EIATTR_MERCURY_ISA_VERSION
	.align		4
        /*0040*/ 	.byte	0x03, 0x5f
        /*0042*/ 	.short	0x0101


	//----- nvinfo : EIATTR_VRC_CTA_INIT_COUNT
	.align		4
        /*0044*/ 	.byte	0x02, 0x4a
	.zero		1
	.zero		1


	//----- nvinfo : EIATTR_EXIT_INSTR_OFFSETS
	.align		4
        /*0048*/ 	.byte	0x04, 0x1c
        /*004a*/ 	.short	(.L_15 - .L_14)


	//   ....[0]....
.L_14:
        /*004c*/ 	.word	0x00000060


	//   ....[1]....
        /*0050*/ 	.word	0x00000120


	//----- nvinfo : EIATTR_CBANK_PARAM_SIZE
	.align		4
.L_15:
        /*0054*/ 	.byte	0x03, 0x19
        /*0056*/ 	.short	0x0018


	//----- nvinfo : EIATTR_PARAM_CBANK
	.align		4
        /*0058*/ 	.byte	0x04, 0x0a
        /*005a*/ 	.short	(.L_17 - .L_16)
	.align		4
.L_16:
        /*005c*/ 	.word	index@(.nv.constant0._Z3addPiS_S_)
        /*0060*/ 	.short	0x0380
        /*0062*/ 	.short	0x0018


	//----- nvinfo : EIATTR_SW_WAR
	.align		4
.L_17:
        /*0064*/ 	.byte	0x04, 0x36
        /*0066*/ 	.short	(.L_19 - .L_18)
.L_18:
        /*0068*/ 	.word	0x00000008
.L_19:


//--------------------- .nv.callgraph             --------------------------
	.section	.nv.callgraph,"",@"SHT_CUDA_CALLGRAPH"
	.align	4
	.sectionentsize	8
	.align		4
        /*0000*/ 	.word	0x00000000
	.align		4
        /*0004*/ 	.word	0xffffffff
	.align		4
        /*0008*/ 	.word	0x00000000
	.align		4
        /*000c*/ 	.word	0xfffffffe
	.align		4
        /*0010*/ 	.word	0x00000000
	.align		4
        /*0014*/ 	.word	0xfffffffd
	.align		4
        /*0018*/ 	.word	0x00000000
	.align		4
        /*001c*/ 	.word	0xfffffffc


//--------------------- .text._Z3addPiS_S_        --------------------------
	.section	.text._Z3addPiS_S_,"ax",@progbits
	.align	128
        .global         _Z3addPiS_S_
        .type           _Z3addPiS_S_,@function
        .size           _Z3addPiS_S_,(.L_x_1 - _Z3addPiS_S_)
        .other          _Z3addPiS_S_,@"STO_CUDA_ENTRY STV_DEFAULT"
_Z3addPiS_S_:
.text._Z3addPiS_S_:
[----:B------:R-:W-:Y:S01]  /*0000*/  LDC R1, c[0x0][0x37c] ;  /* 0x0000df00ff017b82 */ /* 0x000fe20000000800 */
[----:B------:R-:W0:Y:S07]  /*0010*/  S2R R0, SR_TID.X ;  /* 0x0000000000007919 */ /* 0x000e2e0000002100 */
[----:B------:R-:W0:Y:S08]  /*0020*/  S2UR UR4, SR_CTAID.X ;  /* 0x00000000000479c3 */ /* 0x000e300000002500 */
[----:B------:R-:W0:Y:S02]  /*0030*/  LDC R9, c[0x0][0x360] ;  /* 0x0000d800ff097b82 */ /* 0x000e240000000800 */
[----:B0-----:R-:W-:-:S05]  /*0040*/  IMAD R9, R9, UR4, R0 ;  /* 0x0000000409097c24 */ /* 0x001fca000f8e0200 */
[----:B------:R-:W-:-:S13]  /*0050*/  ISETP.GT.AND P0, PT, R9, 0xfff, PT ;  /* 0x00000fff0900780c */ /* 0x000fda0003f04270 */
[----:B------:R-:W-:Y:S05]  /*0060*/  @P0 EXIT ;  /* 0x000000000000094d */ /* 0x000fea0003800000 */
[----:B------:R-:W0:Y:S01]  /*0070*/  LDC.64 R2, c[0x0][0x380] ;  /* 0x0000e000ff027b82 */ /* 0x000e220000000a00 */
[----:B------:R-:W1:Y:S07]  /*0080*/  LDCU.64 UR4, c[0x0][0x358] ;  /* 0x00006b00ff0477ac */ /* 0x000e6e0008000a00 */
[----:B------:R-:W2:Y:S08]  /*0090*/  LDC.64 R4, c[0x0][0x388] ;  /* 0x0000e200ff047b82 */ /* 0x000eb00000000a00 */
[----:B------:R-:W3:Y:S01]  /*00a0*/  LDC.64 R6, c[0x0][0x390] ;  /* 0x0000e400ff067b82 */ /* 0x000ee20000000a00 */
[----:B0-----:R-:W-:-:S06]  /*00b0*/  IMAD.WIDE R2, R9, 0x4, R2 ;  /* 0x0000000409027825 */ /* 0x001fcc00078e0202 */
[----:B-1----:R-:W4:Y:S01]  /*00c0*/  LDG.E R3, desc[UR4][R2.64] ;  /* 0x0000000402037981 */ /* 0x002f22000c1e1900 */
[----:B--2---:R-:W-:-:S06]  /*00d0*/  IMAD.WIDE R4, R9, 0x4, R4 ;  /* 0x0000000409047825 */ /* 0x004fcc00078e0204 */
[----:B------:R-:W4:Y:S01]  /*00e0*/  LDG.E R4, desc[UR4][R4.64] ;  /* 0x0000000404047981 */ /* 0x000f22000c1e1900 */
[----:B---3--:R-:W-:Y:S01]  /*00f0*/  IMAD.WIDE R6, R9, 0x4, R6 ;  /* 0x0000000409067825 */ /* 0x008fe200078e0206 */
[----:B----4-:R-:W-:-:S05]  /*0100*/  IADD3 R9, PT, PT, R4, R3, RZ ;  /* 0x0000000304097210 */ /* 0x010fca0007ffe0ff */
[----:B------:R-:W-:Y:S01]  /*0110*/  STG.E desc[UR4][R6.64], R9 ;  /* 0x0000000906007986 */ /* 0x000fe2000c101904 */
[----:B------:R-:W-:Y:S05]  /*0120*/  EXIT ;  /* 0x000000000000794d */ /* 0x000fea0003800000 */
.L_x_0:
[----:B------:R-:W-:-:S00]  /*0130*/  BRA `(.L_x_0) ;  /* 0xfffffffc00fc7947 */ /* 0x000fc0000383ffff */
[----:B------:R-:W-:-:S00]  /*0140*/  NOP ;  /* 0x0000000000007918 */ /* 0x000fc00000000000 */
        /* <DEDUP_REMOVED lines=11> */
.L_x_1:


//--------------------- .nv.shared.reserved.0     --------------------------
	.section	.nv.shared.reserved.0,"aw",@nobits
	.weak		__nv_reservedSMEM_offset_0_alias
	.size		__nv_reservedSMEM_offset_0_alias, 0, 64
	.other		__nv_reservedSMEM_offset_0_alias,@"STO_CUDA_RESERVED_SHARED STV_DEFAULT"
__nv_reservedSMEM_offset_0_alias:
	.zero		0
	.zero		64


//--------------------- .nv.constant0._Z3addPiS_S_ --------------------------
	.section	.nv.constant0._Z3addPiS_S_,"a",@progbits
	.sectionflags	@""
	.align	4
.nv.constant0._Z3addPiS_S_:
	.zero		920


//--------------------- SYMBOLS --------------------------

	.type		.nv.reservedSmem.offset0,@object
	.size		.nv.reservedSmem.offset0,0x4
